	.headerflags	@"EF_CUDA_TEXMODE_UNIFIED EF_CUDA_64BIT_ADDRESS EF_CUDA_ACCELERATORS EF_CUDA_SM90 EF_CUDA_VIRTUAL_SM(EF_CUDA_SM90)"
	.elftype	@"ET_EXEC"


//--------------------- .nv.info                  --------------------------
	.section	.nv.info,"",@"SHT_CUDA_INFO"
	.align	4


	//----- nvinfo : EIATTR_REGCOUNT
	.align		4
        /*0000*/ 	.byte	0x04, 0x2f
        /*0002*/ 	.short	(.L_1 - .L_0)
	.align		4
.L_0:
        /*0004*/ 	.word	index@(triton_poi_fused_convolution_27)
        /*0008*/ 	.word	0x0000001a


	//----- nvinfo : EIATTR_MIN_STACK_SIZE
	.align		4
.L_1:
        /*000c*/ 	.byte	0x04, 0x12
        /*000e*/ 	.short	(.L_3 - .L_2)
	.align		4
.L_2:
        /*0010*/ 	.word	index@(triton_poi_fused_convolution_27)
        /*0014*/ 	.word	0x00000000


	//----- nvinfo : EIATTR_FRAME_SIZE
	.align		4
.L_3:
        /*0018*/ 	.byte	0x04, 0x11
        /*001a*/ 	.short	(.L_5 - .L_4)
	.align		4
.L_4:
        /*001c*/ 	.word	index@(triton_poi_fused_convolution_27)
        /*0020*/ 	.word	0x00000000


	//----- nvinfo : EIATTR_MIN_STACK_SIZE
	.align		4
.L_5:
        /*0024*/ 	.byte	0x04, 0x12
        /*0026*/ 	.short	(.L_7 - .L_6)
	.align		4
.L_6:
        /*0028*/ 	.word	index@(triton_poi_fused_convolution_27)
        /*002c*/ 	.word	0x00000000
.L_7:


//--------------------- .nv.info.triton_poi_fused_convolution_27 --------------------------
	.section	.nv.info.triton_poi_fused_convolution_27,"",@"SHT_CUDA_INFO"
	.sectionflags	@""
	.align	4


	//----- nvinfo : EIATTR_CUDA_API_VERSION
	.align		4
        /*0000*/ 	.byte	0x04, 0x37
        /*0002*/ 	.short	(.L_9 - .L_8)
.L_8:
        /*0004*/ 	.word	0x0000007c


	//----- nvinfo : EIATTR_KPARAM_INFO
	.align		4
.L_9:
        /*0008*/ 	.byte	0x04, 0x17
        /*000a*/ 	.short	(.L_11 - .L_10)
.L_10:
        /*000c*/ 	.word	0x00000000
        /*0010*/ 	.short	0x0003
        /*0012*/ 	.short	0x0014
        /*0014*/ 	.byte	0x00, 0xf0, 0x11, 0x00


	//----- nvinfo : EIATTR_KPARAM_INFO
	.align		4
.L_11:
        /*0018*/ 	.byte	0x04, 0x17
        /*001a*/ 	.short	(.L_13 - .L_12)
.L_12:
        /*001c*/ 	.word	0x00000000
        /*0020*/ 	.short	0x0002
        /*0022*/ 	.short	0x0010
        /*0024*/ 	.byte	0x00, 0xf0, 0x11, 0x00


	//----- nvinfo : EIATTR_KPARAM_INFO
	.align		4
.L_13:
        /*0028*/ 	.byte	0x04, 0x17
        /*002a*/ 	.short	(.L_15 - .L_14)
.L_14:
        /*002c*/ 	.word	0x00000000
        /*0030*/ 	.short	0x0001
        /*0032*/ 	.short	0x0008
        /*0034*/ 	.byte	0x00, 0xf4, 0x21, 0x00


	//----- nvinfo : EIATTR_KPARAM_INFO
	.align		4
.L_15:
        /*0038*/ 	.byte	0x04, 0x17
        /*003a*/ 	.short	(.L_17 - .L_16)
.L_16:
        /*003c*/ 	.word	0x00000000
        /*0040*/ 	.short	0x0000
        /*0042*/ 	.short	0x0000
        /*0044*/ 	.byte	0x00, 0xf4, 0x21, 0x00


	//----- nvinfo : EIATTR_SPARSE_MMA_MASK
	.align		4
.L_17:
        /*0048*/ 	.byte	0x03, 0x50
        /*004a*/ 	.short	0x0000


	//----- nvinfo : EIATTR_MAXREG_COUNT
	.align		4
        /*004c*/ 	.byte	0x03, 0x1b
        /*004e*/ 	.short	0x00ff


	//----- nvinfo : EIATTR_EXIT_INSTR_OFFSETS
	.align		4
        /*0050*/ 	.byte	0x04, 0x1c
        /*0052*/ 	.short	(.L_19 - .L_18)


	//   ....[0]....
.L_18:
        /*0054*/ 	.word	0x00000600


	//   ....[1]....
        /*0058*/ 	.word	0x00000650


	//----- nvinfo : EIATTR_REQNTID
	.align		4
.L_19:
        /*005c*/ 	.byte	0x04, 0x10
        /*005e*/ 	.short	(.L_21 - .L_20)
.L_20:
        /*0060*/ 	.word	0x00000080
        /*0064*/ 	.word	0x00000001
        /*0068*/ 	.word	0x00000001


	//----- nvinfo : EIATTR_CBANK_PARAM_SIZE
	.align		4
.L_21:
        /*006c*/ 	.byte	0x03, 0x19
        /*006e*/ 	.short	0x0018


	//----- nvinfo : EIATTR_PARAM_CBANK
	.align		4
        /*0070*/ 	.byte	0x04, 0x0a
        /*0072*/ 	.short	(.L_23 - .L_22)
	.align		4
.L_22:
        /*0074*/ 	.word	index@(.nv.constant0.triton_poi_fused_convolution_27)
        /*0078*/ 	.short	0x0210
        /*007a*/ 	.short	0x0018


	//----- nvinfo : EIATTR_SW_WAR
	.align		4
.L_23:
        /*007c*/ 	.byte	0x04, 0x36
        /*007e*/ 	.short	(.L_25 - .L_24)
.L_24:
        /*0080*/ 	.word	0x00000008
.L_25:


//--------------------- .nv.callgraph             --------------------------
	.section	.nv.callgraph,"",@"SHT_CUDA_CALLGRAPH"
	.align	4
	.sectionentsize	8
	.align		4
        /*0000*/ 	.word	0x00000000
	.align		4
        /*0004*/ 	.word	0xffffffff
	.align		4
        /*0008*/ 	.word	0x00000000
	.align		4
        /*000c*/ 	.word	0xfffffffe
	.align		4
        /*0010*/ 	.word	0x00000000
	.align		4
        /*0014*/ 	.word	0xfffffffd
	.align		4
        /*0018*/ 	.word	0x00000000
	.align		4
        /*001c*/ 	.word	0xfffffffc


//--------------------- .text.triton_poi_fused_convolution_27 --------------------------
	.section	.text.triton_poi_fused_convolution_27,"ax",@progbits
	.sectionflags	@"SHF_BARRIERS=1"
	.align	128
        .global         triton_poi_fused_convolution_27
        .type           triton_poi_fused_convolution_27,@function
        .size           triton_poi_fused_convolution_27,(.L_x_1 - triton_poi_fused_convolution_27)
        .other          triton_poi_fused_convolution_27,@"STO_CUDA_ENTRY STV_DEFAULT"
triton_poi_fused_convolution_27:
.text.triton_poi_fused_convolution_27:
[----:B------:R-:W0:Y:S02]  /*0000*/  LDC R1, c[0x0][0x28] ;  /* 0x00000a00ff017b82 */ /* 0x000e240000000800 */
[----:B------:R-:W1:Y:S01]  /*0010*/  S2R R2, SR_TID.X ;  /* 0x0000000000027919 */ /* 0x000e620000002100 */
[----:B------:R-:W2:Y:S01]  /*0020*/  LDC.64 R8, c[0x0][0x210] ;  /* 0x00008400ff087b82 */ /* 0x000ea20000000a00 */
[----:B------:R-:W-:Y:S01]  /*0030*/  ULDC.64 UR6, c[0x0][0x208] ;  /* 0x0000820000067ab9 */ /* 0x000fe20000000a00 */
[----:B------:R-:W3:Y:S01]  /*0040*/  S2R R3, SR_CTAID.Y ;  /* 0x0000000000037919 */ /* 0x000ee20000002600 */
[----:B------:R-:W4:Y:S01]  /*0050*/  S2R R0, SR_CTAID.X ;  /* 0x0000000000007919 */ /* 0x000f220000002500 */
[----:B-1----:R-:W-:Y:S01]  /*0060*/  SHF.R.U32.HI R12, RZ, 0x2, R2 ;  /* 0x00000002ff0c7819 */ /* 0x002fe20000011602 */
[----:B------:R-:W-:Y:S02]  /*0070*/  IMAD.SHL.U32 R16, R2, 0x4, RZ ;  /* 0x0000000402107824 */ /* 0x000fe400078e00ff */
[----:B---3--:R-:W-:Y:S01]  /*0080*/  IMAD.SHL.U32 R3, R3, 0x40, RZ ;  /* 0x0000004003037824 */ /* 0x008fe200078e00ff */
[----:B------:R-:W-:Y:S01]  /*0090*/  SGXT.U32 R12, R12, 0x5 ;  /* 0x000000050c0c781a */ /* 0x000fe20000000000 */
[----:B----4-:R-:W-:-:S03]  /*00a0*/  IMAD.SHL.U32 R0, R0, 0x10, RZ ;  /* 0x0000001000007824 */ /* 0x010fc600078e00ff */
[----:B------:R-:W-:Y:S02]  /*00b0*/  LOP3.LUT R4, R3, R12, RZ, 0xfc, !PT ;  /* 0x0000000c03047212 */ /* 0x000fe400078efcff */
[----:B------:R-:W-:Y:S02]  /*00c0*/  LOP3.LUT R10, R3, 0x20, R12, 0xfe, !PT ;  /* 0x00000020030a7812 */ /* 0x000fe400078efe0c */
[----:B------:R-:W-:Y:S02]  /*00d0*/  SHF.R.S32.HI R5, RZ, 0x1f, R4 ;  /* 0x0000001fff057819 */ /* 0x000fe40000011404 */
[----:B------:R-:W-:Y:S02]  /*00e0*/  SHF.R.S32.HI R7, RZ, 0x1f, R10 ;  /* 0x0000001fff077819 */ /* 0x000fe4000001140a */
[----:B------:R-:W-:Y:S02]  /*00f0*/  LEA.HI R5, R5, R4, RZ, 0x6 ;  /* 0x0000000405057211 */ /* 0x000fe400078f30ff */
[----:B------:R-:W-:-:S02]  /*0100*/  LEA.HI R6, R7, R10, RZ, 0x6 ;  /* 0x0000000a07067211 */ /* 0x000fc400078f30ff */
[----:B------:R-:W-:Y:S02]  /*0110*/  LOP3.LUT R13, R0, 0xc, R16, 0xf8, !PT ;  /* 0x0000000c000d7812 */ /* 0x000fe400078ef810 */
[C---:B------:R-:W-:Y:S01]  /*0120*/  LOP3.LUT R7, R5.reuse, 0xfffffc0, RZ, 0xc0, !PT ;  /* 0x0fffffc005077812 */ /* 0x040fe200078ec0ff */
[----:B------:R-:W-:Y:S01]  /*0130*/  IMAD.SHL.U32 R5, R5, 0x40, RZ ;  /* 0x0000004005057824 */ /* 0x000fe200078e00ff */
[C---:B------:R-:W-:Y:S01]  /*0140*/  LOP3.LUT R11, R6.reuse, 0xfffffc0, RZ, 0xc0, !PT ;  /* 0x0fffffc0060b7812 */ /* 0x040fe200078ec0ff */
[----:B------:R-:W-:Y:S01]  /*0150*/  IMAD.SHL.U32 R6, R6, 0x40, RZ ;  /* 0x0000004006067824 */ /* 0x000fe200078e00ff */
[C---:B------:R-:W-:Y:S01]  /*0160*/  ISETP.GE.AND P0, PT, R13.reuse, 0x10, PT ;  /* 0x000000100d00780c */ /* 0x040fe20003f06270 */
[----:B------:R-:W-:Y:S02]  /*0170*/  VIADD R14, R13, 0x400 ;  /* 0x000004000d0e7836 */ /* 0x000fe40000000000 */
[----:B------:R-:W-:Y:S01]  /*0180*/  IMAD.IADD R7, R4, 0x1, -R7 ;  /* 0x0000000104077824 */ /* 0x000fe200078e0a07 */
[----:B------:R-:W-:Y:S01]  /*0190*/  LOP3.LUT R18, R6, 0xfffff000, RZ, 0xc0, !PT ;  /* 0xfffff00006127812 */ /* 0x000fe200078ec0ff */
[----:B------:R-:W-:Y:S01]  /*01a0*/  IMAD.IADD R11, R10, 0x1, -R11 ;  /* 0x000000010a0b7824 */ /* 0x000fe200078e0a0b */
[----:B------:R-:W-:Y:S01]  /*01b0*/  LOP3.LUT R6, R5, 0xfffff000, RZ, 0xc0, !PT ;  /* 0xfffff00005067812 */ /* 0x000fe200078ec0ff */
[----:B------:R-:W-:Y:S01]  /*01c0*/  IMAD R7, R7, 0x10, R14 ;  /* 0x0000001007077824 */ /* 0x000fe200078e020e */
[----:B------:R-:W-:Y:S01]  /*01d0*/  ISETP.LT.AND P1, PT, R4, 0x100, !P0 ;  /* 0x000001000400780c */ /* 0x000fe20004721270 */
[----:B------:R-:W-:Y:S01]  /*01e0*/  IMAD R11, R11, 0x10, R18 ;  /* 0x000000100b0b7824 */ /* 0x000fe200078e0212 */
[----:B------:R-:W-:Y:S01]  /*01f0*/  ISETP.LT.AND P0, PT, R10, 0x100, !P0 ;  /* 0x000001000a00780c */ /* 0x000fe20004701270 */
[----:B------:R-:W-:Y:S01]  /*0200*/  IMAD.IADD R15, R7, 0x1, R6 ;  /* 0x00000001070f7824 */ /* 0x000fe200078e0206 */
[----:B------:R-:W-:Y:S01]  /*0210*/  CS2R R4, SRZ ;  /* 0x0000000000047805 */ /* 0x000fe2000001ff00 */
[----:B------:R-:W-:Y:S01]  /*0220*/  IMAD.IADD R11, R14, 0x1, R11 ;  /* 0x000000010e0b7824 */ /* 0x000fe200078e020b */
[----:B------:R-:W-:Y:S01]  /*0230*/  CS2R R6, SRZ ;  /* 0x0000000000067805 */ /* 0x000fe2000001ff00 */
[----:B--2---:R-:W-:-:S04]  /*0240*/  IMAD.WIDE R14, R15, 0x4, R8 ;  /* 0x000000040f0e7825 */ /* 0x004fc800078e0208 */
[----:B------:R-:W-:Y:S01]  /*0250*/  IMAD.WIDE R18, R11, 0x4, R8 ;  /* 0x000000040b127825 */ /* 0x000fe200078e0208 */
[----:B------:R-:W-:Y:S02]  /*0260*/  CS2R R8, SRZ ;  /* 0x0000000000087805 */ /* 0x000fe4000001ff00 */
[----:B------:R-:W-:Y:S01]  /*0270*/  CS2R R10, SRZ ;  /* 0x00000000000a7805 */ /* 0x000fe2000001ff00 */
[----:B------:R1:W2:Y:S05]  /*0280*/  @P1 LDG.E.EL.128 R4, desc[UR6][R14.64] ;  /* 0x000000060e041981 */ /* 0x0002aa000c2e1d00 */
[----:B------:R3:W4:Y:S01]  /*0290*/  @P0 LDG.E.EL.128 R8, desc[UR6][R18.64] ;  /* 0x0000000612080981 */ /* 0x000722000c2e1d00 */
[----:B------:R-:W5:Y:S01]  /*02a0*/  S2UR UR5, SR_CgaCtaId ;  /* 0x00000000000579c3 */ /* 0x000f620000008800 */
[C---:B------:R-:W-:Y:S01]  /*02b0*/  IMAD.SHL.U32 R13, R2.reuse, 0x100, RZ ;  /* 0x00000100020d7824 */ /* 0x040fe200078e00ff */
[----:B------:R-:W-:Y:S01]  /*02c0*/  UMOV UR4, 0x400 ;  /* 0x0000040000047882 */ /* 0x000fe20000000000 */
[----:B------:R-:W-:-:S02]  /*02d0*/  LOP3.LUT R22, R2, 0x70, RZ, 0xc0, !PT ;  /* 0x0000007002167812 */ /* 0x000fc400078ec0ff */
[----:B------:R-:W-:Y:S02]  /*02e0*/  LOP3.LUT R3, R3, 0x3c, R16, 0xf8, !PT ;  /* 0x0000003c03037812 */ /* 0x000fe400078ef810 */
[----:B------:R-:W-:Y:S02]  /*02f0*/  LOP3.LUT R13, R13, 0x300, RZ, 0xc0, !PT ;  /* 0x000003000d0d7812 */ /* 0x000fe400078ec0ff */
[----:B------:R-:W-:Y:S02]  /*0300*/  SHF.R.U32.HI R2, RZ, 0x4, R2 ;  /* 0x00000004ff027819 */ /* 0x000fe40000011602 */
[C---:B-1----:R-:W-:Y:S02]  /*0310*/  LOP3.LUT R14, R13.reuse, 0x40, RZ, 0xfc, !PT ;  /* 0x000000400d0e7812 */ /* 0x042fe400078efcff */
[C---:B------:R-:W-:Y:S02]  /*0320*/  LOP3.LUT R17, R13.reuse, 0x80, RZ, 0xfc, !PT ;  /* 0x000000800d117812 */ /* 0x040fe400078efcff */
[----:B------:R-:W-:-:S02]  /*0330*/  LOP3.LUT R12, R13, R12, RZ, 0xfc, !PT ;  /* 0x0000000c0d0c7212 */ /* 0x000fc400078efcff */
[----:B------:R-:W-:Y:S02]  /*0340*/  LOP3.LUT R20, R13, 0xc0, RZ, 0xfc, !PT ;  /* 0x000000c00d147812 */ /* 0x000fe400078efcff */
[----:B------:R-:W-:Y:S01]  /*0350*/  ISETP.GE.AND P0, PT, R3, 0x100, PT ;  /* 0x000001000300780c */ /* 0x000fe20003f06270 */
[----:B-----5:R-:W-:-:S06]  /*0360*/  UPRMT UR4, UR5, 0x654, UR4 ;  /* 0x0000065405047896 */ /* 0x020fcc0008000004 */
[----:B------:R-:W-:Y:S01]  /*0370*/  LEA.HI R13, R13, UR4, RZ, 0x1e ;  /* 0x000000040d0d7c11 */ /* 0x000fe2000f8ff0ff */
[----:B------:R-:W-:Y:S01]  /*0380*/  VIADD R22, R22, UR4 ;  /* 0x0000000416167c36 */ /* 0x000fe20008000000 */
[----:B------:R-:W-:Y:S02]  /*0390*/  LEA.HI R15, R14, UR4, RZ, 0x1e ;  /* 0x000000040e0f7c11 */ /* 0x000fe4000f8ff0ff */
[----:B------:R-:W-:Y:S01]  /*03a0*/  LEA.HI R17, R17, UR4, RZ, 0x1e ;  /* 0x0000000411117c11 */ /* 0x000fe2000f8ff0ff */
[----:B---3--:R-:W-:Y:S01]  /*03b0*/  IMAD R19, R12, 0x4, R13 ;  /* 0x000000040c137824 */ /* 0x008fe200078e020d */
[----:B------:R-:W-:Y:S01]  /*03c0*/  LEA.HI R23, R20, UR4, RZ, 0x1e ;  /* 0x0000000414177c11 */ /* 0x000fe2000f8ff0ff */
[C---:B------:R-:W-:Y:S02]  /*03d0*/  IMAD R18, R12.reuse, 0x4, R15 ;  /* 0x000000040c127824 */ /* 0x040fe400078e020f */
[----:B------:R-:W-:Y:S01]  /*03e0*/  IMAD R21, R12, 0x4, R17 ;  /* 0x000000040c157824 */ /* 0x000fe200078e0211 */
[----:B------:R-:W-:Y:S01]  /*03f0*/  LOP3.LUT R17, R16, 0x1fc, RZ, 0xc0, !PT ;  /* 0x000001fc10117812 */ /* 0x000fe200078ec0ff */
[----:B------:R-:W-:-:S04]  /*0400*/  IMAD R20, R12, 0x4, R23 ;  /* 0x000000040c147824 */ /* 0x000fc800078e0217 */
[----:B------:R-:W-:Y:S01]  /*0410*/  IMAD R12, R17, 0x4, R22 ;  /* 0x00000004110c7824 */ /* 0x000fe200078e0216 */
[----:B--2---:R-:W-:Y:S04]  /*0420*/  STS [R19], R4 ;  /* 0x0000000413007388 */ /* 0x004fe80000000800 */
[----:B------:R1:W-:Y:S04]  /*0430*/  STS [R18+0x100], R5 ;  /* 0x0001000512007388 */ /* 0x0003e80000000800 */
[----:B------:R2:W-:Y:S04]  /*0440*/  STS [R21+0x200], R6 ;  /* 0x0002000615007388 */ /* 0x0005e80000000800 */
[----:B------:R3:W-:Y:S01]  /*0450*/  STS [R20+0x300], R7 ;  /* 0x0003000714007388 */ /* 0x0007e20000000800 */
[----:B-1----:R-:W1:Y:S03]  /*0460*/  LDC.64 R4, c[0x0][0x218] ;  /* 0x00008600ff047b82 */ /* 0x002e660000000a00 */
[----:B----4-:R4:W-:Y:S01]  /*0470*/  STS [R19+0x80], R8 ;  /* 0x0000800813007388 */ /* 0x0109e20000000800 */
[----:B--2---:R-:W-:-:S03]  /*0480*/  SHF.R.S32.HI R6, RZ, 0x1f, R3 ;  /* 0x0000001fff067819 */ /* 0x004fc60000011403 */
[----:B------:R-:W-:Y:S01]  /*0490*/  STS [R18+0x180], R9 ;  /* 0x0001800912007388 */ /* 0x000fe20000000800 */
[----:B------:R-:W-:-:S03]  /*04a0*/  LEA.HI R6, R6, R3, RZ, 0x6 ;  /* 0x0000000306067211 */ /* 0x000fc600078f30ff */
[----:B------:R-:W-:Y:S01]  /*04b0*/  STS [R21+0x280], R10 ;  /* 0x0002800a15007388 */ /* 0x000fe20000000800 */
[----:B---3--:R-:W-:Y:S01]  /*04c0*/  SGXT.U32 R7, R2, 0x3 ;  /* 0x000000030207781a */ /* 0x008fe20000000000 */
[----:B------:R-:W-:Y:S02]  /*04d0*/  IMAD.SHL.U32 R2, R6, 0x10, RZ ;  /* 0x0000001006027824 */ /* 0x000fe400078e00ff */
[----:B------:R-:W-:Y:S01]  /*04e0*/  STS [R20+0x380], R11 ;  /* 0x0003800b14007388 */ /* 0x000fe20000000800 */
[----:B------:R-:W-:Y:S02]  /*04f0*/  LOP3.LUT R7, R0, R7, RZ, 0xfc, !PT ;  /* 0x0000000700077212 */ /* 0x000fe400078efcff */
[----:B------:R-:W-:Y:S01]  /*0500*/  LOP3.LUT R0, R17, 0x200, RZ, 0xfc, !PT ;  /* 0x0000020011007812 */ /* 0x000fe200078efcff */
[----:B------:R-:W-:Y:S01]  /*0510*/  BAR.SYNC.DEFER_BLOCKING 0x0 ;  /* 0x0000000000007b1d */ /* 0x000fe20000010000 */
[----:B------:R-:W-:Y:S02]  /*0520*/  LOP3.LUT R6, R6, 0xffffffc0, RZ, 0xc0, !PT ;  /* 0xffffffc006067812 */ /* 0x000fe400078ec0ff */
[----:B------:R-:W-:-:S02]  /*0530*/  LOP3.LUT R2, R2, 0xfffffc00, RZ, 0xc0, !PT ;  /* 0xfffffc0002027812 */ /* 0x000fc400078ec0ff */
[----:B----4-:R-:W-:Y:S02]  /*0540*/  SHF.R.U32.HI R8, RZ, 0x2, R0 ;  /* 0x00000002ff087819 */ /* 0x010fe40000011600 */
[C---:B------:R-:W-:Y:S02]  /*0550*/  LOP3.LUT R0, R7.reuse, 0x8, RZ, 0xfc, !PT ;  /* 0x0000000807007812 */ /* 0x040fe400078efcff */
[----:B------:R-:W-:Y:S02]  /*0560*/  IADD3 R6, R2, R3, -R6 ;  /* 0x0000000302067210 */ /* 0x000fe40007ffe806 */
[C---:B------:R-:W-:Y:S02]  /*0570*/  ISETP.LT.AND P1, PT, R7.reuse, 0x10, !P0 ;  /* 0x000000100700780c */ /* 0x040fe40004721270 */
[----:B------:R-:W-:Y:S01]  /*0580*/  ISETP.LT.AND P0, PT, R0, 0x10, !P0 ;  /* 0x000000100000780c */ /* 0x000fe20004701270 */
[----:B------:R-:W-:Y:S01]  /*0590*/  IMAD R3, R7, 0x40, R6 ;  /* 0x0000004007037824 */ /* 0x000fe200078e0206 */
[----:B------:R-:W-:-:S03]  /*05a0*/  LOP3.LUT R8, R8, 0xf0, RZ, 0xc0, !PT ;  /* 0x000000f008087812 */ /* 0x000fc600078ec0ff */
[----:B-1----:R-:W-:-:S04]  /*05b0*/  IMAD.WIDE R2, R3, 0x4, R4 ;  /* 0x0000000403027825 */ /* 0x002fc800078e0204 */
[----:B------:R-:W-:Y:S01]  /*05c0*/  VIADD R8, R8, UR4 ;  /* 0x0000000408087c36 */ /* 0x000fe20008000000 */
[----:B------:R-:W1:Y:S03]  /*05d0*/  LDS.128 R12, [R12] ;  /* 0x000000000c0c7984 */ /* 0x000e660000000c00 */
[----:B------:R-:W-:Y:S01]  /*05e0*/  IMAD R8, R17, 0x4, R8 ;  /* 0x0000000411087824 */ /* 0x000fe200078e0208 */
[----:B-1----:R1:W-:Y:S01]  /*05f0*/  @P1 STG.E.128 desc[UR6][R2.64], R12 ;  /* 0x0000000c02001986 */ /* 0x0023e2000c101d06 */
[----:B------:R-:W-:Y:S05]  /*0600*/  @!P0 EXIT ;  /* 0x000000000000894d */ /* 0x000fea0003800000 */
[----:B------:R-:W0:Y:S01]  /*0610*/  LDS.128 R8, [R8+0x800] ;  /* 0x0008000008087984 */ /* 0x000e220000000c00 */
[----:B-1----:R-:W-:-:S04]  /*0620*/  IMAD R3, R0, 0x40, R6 ;  /* 0x0000004000037824 */ /* 0x002fc800078e0206 */
[----:B------:R-:W-:-:S05]  /*0630*/  IMAD.WIDE R4, R3, 0x4, R4 ;  /* 0x0000000403047825 */ /* 0x000fca00078e0204 */
[----:B0-----:R-:W-:Y:S01]  /*0640*/  STG.E.128 desc[UR6][R4.64], R8 ;  /* 0x0000000804007986 */ /* 0x001fe2000c101d06 */
[----:B------:R-:W-:Y:S05]  /*0650*/  EXIT ;  /* 0x000000000000794d */ /* 0x000fea0003800000 */
.L_x_0:
[----:B------:R-:W-:-:S00]  /*0660*/  BRA `(.L_x_0) ;  /* 0xfffffffc00fc7947 */ /* 0x000fc0000383ffff */
[----:B------:R-:W-:-:S00]  /*0670*/  NOP ;  /* 0x0000000000007918 */ /* 0x000fc00000000000 */
        /* <DEDUP_REMOVED lines=8> */
.L_x_1:


//--------------------- .nv.shared.triton_poi_fused_convolution_27 --------------------------
	.section	.nv.shared.triton_poi_fused_convolution_27,"aw",@nobits
	.sectionflags	@""
	.align	16
	.zero		1024


//--------------------- .nv.constant0.triton_poi_fused_convolution_27 --------------------------
	.section	.nv.constant0.triton_poi_fused_convolution_27,"a",@progbits
	.sectionflags	@""
	.align	4
.nv.constant0.triton_poi_fused_convolution_27:
	.zero		552
